	.headerflags	@"EF_CUDA_TEXMODE_UNIFIED EF_CUDA_64BIT_ADDRESS EF_CUDA_ACCELERATORS EF_CUDA_SM90 EF_CUDA_VIRTUAL_SM(EF_CUDA_SM90)"
	.elftype	@"ET_EXEC"


//--------------------- .nv.info                  --------------------------
	.section	.nv.info,"",@"SHT_CUDA_INFO"
	.align	4


	//----- nvinfo : EIATTR_REGCOUNT
	.align		4
        /*0000*/ 	.byte	0x04, 0x2f
        /*0002*/ 	.short	(.L_3 - .L_2)
	.align		4
.L_2:
        /*0004*/ 	.word	index@(triton_poi_fused__native_batch_norm_legit_no_training_add_convolution_relu_24)
        /*0008*/ 	.word	0x00000018


	//----- nvinfo : EIATTR_MIN_STACK_SIZE
	.align		4
.L_3:
        /*000c*/ 	.byte	0x04, 0x12
        /*000e*/ 	.short	(.L_5 - .L_4)
	.align		4
.L_4:
        /*0010*/ 	.word	index@(triton_poi_fused__native_batch_norm_legit_no_training_add_convolution_relu_24)
        /*0014*/ 	.word	0x00000000


	//----- nvinfo : EIATTR_FRAME_SIZE
	.align		4
.L_5:
        /*0018*/ 	.byte	0x04, 0x11
        /*001a*/ 	.short	(.L_7 - .L_6)
	.align		4
.L_6:
        /*001c*/ 	.word	index@(triton_poi_fused__native_batch_norm_legit_no_training_add_convolution_relu_24)
        /*0020*/ 	.word	0x00000000


	//----- nvinfo : EIATTR_MIN_STACK_SIZE
	.align		4
.L_7:
        /*0024*/ 	.byte	0x04, 0x12
        /*0026*/ 	.short	(.L_9 - .L_8)
	.align		4
.L_8:
        /*0028*/ 	.word	index@(triton_poi_fused__native_batch_norm_legit_no_training_add_convolution_relu_24)
        /*002c*/ 	.word	0x00000000
.L_9:


//--------------------- .nv.info.triton_poi_fused__native_batch_norm_legit_no_training_add_convolution_relu_24 --------------------------
	.section	.nv.info.triton_poi_fused__native_batch_norm_legit_no_training_add_convolution_relu_24,"",@"SHT_CUDA_INFO"
	.sectionflags	@""
	.align	4


	//----- nvinfo : EIATTR_CUDA_API_VERSION
	.align		4
        /*0000*/ 	.byte	0x04, 0x37
        /*0002*/ 	.short	(.L_11 - .L_10)
.L_10:
        /*0004*/ 	.word	0x0000007c


	//----- nvinfo : EIATTR_KPARAM_INFO
	.align		4
.L_11:
        /*0008*/ 	.byte	0x04, 0x17
        /*000a*/ 	.short	(.L_13 - .L_12)
.L_12:
        /*000c*/ 	.word	0x00000000
        /*0010*/ 	.short	0x0008
        /*0012*/ 	.short	0x0040
        /*0014*/ 	.byte	0x00, 0xf0, 0x11, 0x00


	//----- nvinfo : EIATTR_KPARAM_INFO
	.align		4
.L_13:
        /*0018*/ 	.byte	0x04, 0x17
        /*001a*/ 	.short	(.L_15 - .L_14)
.L_14:
        /*001c*/ 	.word	0x00000000
        /*0020*/ 	.short	0x0007
        /*0022*/ 	.short	0x0038
        /*0024*/ 	.byte	0x00, 0xf4, 0x21, 0x00


	//----- nvinfo : EIATTR_KPARAM_INFO
	.align		4
.L_15:
        /*0028*/ 	.byte	0x04, 0x17
        /*002a*/ 	.short	(.L_17 - .L_16)
.L_16:
        /*002c*/ 	.word	0x00000000
        /*0030*/ 	.short	0x0006
        /*0032*/ 	.short	0x0030
        /*0034*/ 	.byte	0x00, 0xf4, 0x21, 0x00


	//----- nvinfo : EIATTR_KPARAM_INFO
	.align		4
.L_17:
        /*0038*/ 	.byte	0x04, 0x17
        /*003a*/ 	.short	(.L_19 - .L_18)
.L_18:
        /*003c*/ 	.word	0x00000000
        /*0040*/ 	.short	0x0005
        /*0042*/ 	.short	0x0028
        /*0044*/ 	.byte	0x00, 0xf4, 0x21, 0x00


	//----- nvinfo : EIATTR_KPARAM_INFO
	.align		4
.L_19:
        /*0048*/ 	.byte	0x04, 0x17
        /*004a*/ 	.short	(.L_21 - .L_20)
.L_20:
        /*004c*/ 	.word	0x00000000
        /*0050*/ 	.short	0x0004
        /*0052*/ 	.short	0x0020
        /*0054*/ 	.byte	0x00, 0xf4, 0x21, 0x00


	//----- nvinfo : EIATTR_KPARAM_INFO
	.align		4
.L_21:
        /*0058*/ 	.byte	0x04, 0x17
        /*005a*/ 	.short	(.L_23 - .L_22)
.L_22:
        /*005c*/ 	.word	0x00000000
        /*0060*/ 	.short	0x0003
        /*0062*/ 	.short	0x0018
        /*0064*/ 	.byte	0x00, 0xf4, 0x21, 0x00


	//----- nvinfo : EIATTR_KPARAM_INFO
	.align		4
.L_23:
        /*0068*/ 	.byte	0x04, 0x17
        /*006a*/ 	.short	(.L_25 - .L_24)
.L_24:
        /*006c*/ 	.word	0x00000000
        /*0070*/ 	.short	0x0002
        /*0072*/ 	.short	0x0010
        /*0074*/ 	.byte	0x00, 0xf4, 0x21, 0x00


	//----- nvinfo : EIATTR_KPARAM_INFO
	.align		4
.L_25:
        /*0078*/ 	.byte	0x04, 0x17
        /*007a*/ 	.short	(.L_27 - .L_26)
.L_26:
        /*007c*/ 	.word	0x00000000
        /*0080*/ 	.short	0x0001
        /*0082*/ 	.short	0x0008
        /*0084*/ 	.byte	0x00, 0xf4, 0x21, 0x00


	//----- nvinfo : EIATTR_KPARAM_INFO
	.align		4
.L_27:
        /*0088*/ 	.byte	0x04, 0x17
        /*008a*/ 	.short	(.L_29 - .L_28)
.L_28:
        /*008c*/ 	.word	0x00000000
        /*0090*/ 	.short	0x0000
        /*0092*/ 	.short	0x0000
        /*0094*/ 	.byte	0x00, 0xf4, 0x21, 0x00


	//----- nvinfo : EIATTR_SPARSE_MMA_MASK
	.align		4
.L_29:
        /*0098*/ 	.byte	0x03, 0x50
        /*009a*/ 	.short	0x0000


	//----- nvinfo : EIATTR_MAXREG_COUNT
	.align		4
        /*009c*/ 	.byte	0x03, 0x1b
        /*009e*/ 	.short	0x00ff


	//----- nvinfo : EIATTR_EXIT_INSTR_OFFSETS
	.align		4
        /*00a0*/ 	.byte	0x04, 0x1c
        /*00a2*/ 	.short	(.L_31 - .L_30)


	//   ....[0]....
.L_30:
        /*00a4*/ 	.word	0x000003d0


	//   ....[1]....
        /*00a8*/ 	.word	0x000003f0


	//----- nvinfo : EIATTR_REQNTID
	.align		4
.L_31:
        /*00ac*/ 	.byte	0x04, 0x10
        /*00ae*/ 	.short	(.L_33 - .L_32)
.L_32:
        /*00b0*/ 	.word	0x00000080
        /*00b4*/ 	.word	0x00000001
        /*00b8*/ 	.word	0x00000001


	//----- nvinfo : EIATTR_CBANK_PARAM_SIZE
	.align		4
.L_33:
        /*00bc*/ 	.byte	0x03, 0x19
        /*00be*/ 	.short	0x0044


	//----- nvinfo : EIATTR_PARAM_CBANK
	.align		4
        /*00c0*/ 	.byte	0x04, 0x0a
        /*00c2*/ 	.short	(.L_35 - .L_34)
	.align		4
.L_34:
        /*00c4*/ 	.word	index@(.nv.constant0.triton_poi_fused__native_batch_norm_legit_no_training_add_convolution_relu_24)
        /*00c8*/ 	.short	0x0210
        /*00ca*/ 	.short	0x0044


	//----- nvinfo : EIATTR_SW_WAR
	.align		4
.L_35:
        /*00cc*/ 	.byte	0x04, 0x36
        /*00ce*/ 	.short	(.L_37 - .L_36)
.L_36:
        /*00d0*/ 	.word	0x00000008
.L_37:


//--------------------- .nv.callgraph             --------------------------
	.section	.nv.callgraph,"",@"SHT_CUDA_CALLGRAPH"
	.align	4
	.sectionentsize	8
	.align		4
        /*0000*/ 	.word	0x00000000
	.align		4
        /*0004*/ 	.word	0xffffffff
	.align		4
        /*0008*/ 	.word	0x00000000
	.align		4
        /*000c*/ 	.word	0xfffffffe
	.align		4
        /*0010*/ 	.word	0x00000000
	.align		4
        /*0014*/ 	.word	0xfffffffd
	.align		4
        /*0018*/ 	.word	0x00000000
	.align		4
        /*001c*/ 	.word	0xfffffffc


//--------------------- .nv.constant4             --------------------------
	.section	.nv.constant4,"a",@progbits
	.align	8
	.align		8
.nv.constant4:
        /*0000*/ 	.dword	_$_str
	.align		8
        /*0008*/ 	.dword	_$_str_$_2


//--------------------- .text.triton_poi_fused__native_batch_norm_legit_no_training_add_convolution_relu_24 --------------------------
	.section	.text.triton_poi_fused__native_batch_norm_legit_no_training_add_convolution_relu_24,"ax",@progbits
	.align	128
        .global         triton_poi_fused__native_batch_norm_legit_no_training_add_convolution_relu_24
        .type           triton_poi_fused__native_batch_norm_legit_no_training_add_convolution_relu_24,@function
        .size           triton_poi_fused__native_batch_norm_legit_no_training_add_convolution_relu_24,(.L_x_1 - triton_poi_fused__native_batch_norm_legit_no_training_add_convolution_relu_24)
        .other          triton_poi_fused__native_batch_norm_legit_no_training_add_convolution_relu_24,@"STO_CUDA_ENTRY STV_DEFAULT"
triton_poi_fused__native_batch_norm_legit_no_training_add_convolution_relu_24:
.text.triton_poi_fused__native_batch_norm_legit_no_training_add_convolution_relu_24:
[----:B------:R-:W0:Y:S01]  /*0000*/  LDC R1, c[0x0][0x28] ;  /* 0x00000a00ff017b82 */ /* 0x000e220000000800 */
[----:B------:R-:W1:Y:S07]  /*0010*/  S2R R0, SR_TID.X ;  /* 0x0000000000007919 */ /* 0x000e6e0000002100 */
[----:B------:R-:W2:Y:S01]  /*0020*/  LDC.64 R14, c[0x0][0x230] ;  /* 0x00008c00ff0e7b82 */ /* 0x000ea20000000a00 */
[----:B------:R-:W-:Y:S01]  /*0030*/  CS2R R8, SRZ ;  /* 0x0000000000087805 */ /* 0x000fe2000001ff00 */
[----:B------:R-:W-:Y:S01]  /*0040*/  ULDC.64 UR4, c[0x0][0x208] ;  /* 0x0000820000047ab9 */ /* 0x000fe20000000a00 */
[----:B------:R-:W3:Y:S05]  /*0050*/  S2R R3, SR_CTAID.X ;  /* 0x0000000000037919 */ /* 0x000eea0000002500 */
[----:B------:R-:W4:Y:S08]  /*0060*/  LDC.64 R16, c[0x0][0x218] ;  /* 0x00008600ff107b82 */ /* 0x000f300000000a00 */
[----:B------:R-:W5:Y:S08]  /*0070*/  LDC.64 R18, c[0x0][0x220] ;  /* 0x00008800ff127b82 */ /* 0x000f700000000a00 */
[----:B------:R-:W4:Y:S01]  /*0080*/  LDC.64 R10, c[0x0][0x228] ;  /* 0x00008a00ff0a7b82 */ /* 0x000f220000000a00 */
[----:B-1----:R-:W-:-:S07]  /*0090*/  LOP3.LUT R0, R0, 0x7f, RZ, 0xc0, !PT ;  /* 0x0000007f00007812 */ /* 0x002fce00078ec0ff */
[----:B------:R-:W1:Y:S01]  /*00a0*/  LDC.64 R6, c[0x0][0x238] ;  /* 0x00008e00ff067b82 */ /* 0x000e620000000a00 */
[----:B---3--:R-:W-:Y:S02]  /*00b0*/  SHF.R.S32.HI R2, RZ, 0x18, R3 ;  /* 0x00000018ff027819 */ /* 0x008fe40000011403 */
[----:B------:R-:W-:Y:S02]  /*00c0*/  LEA R0, R3, R0, 0x7 ;  /* 0x0000000003007211 */ /* 0x000fe400078e38ff */
[----:B------:R-:W-:-:S03]  /*00d0*/  SGXT R3, R2, 0x1 ;  /* 0x000000010203781a */ /* 0x000fc60000000200 */
[----:B------:R-:W3:Y:S01]  /*00e0*/  LDC.64 R4, c[0x0][0x240] ;  /* 0x00009000ff047b82 */ /* 0x000ee20000000a00 */
[----:B------:R-:W-:Y:S02]  /*00f0*/  ISETP.GE.AND P0, PT, R0, 0x400, PT ;  /* 0x000004000000780c */ /* 0x000fe40003f06270 */
[----:B------:R-:W-:-:S04]  /*0100*/  LEA.HI R3, R3, R0, RZ, 0x6 ;  /* 0x0000000003037211 */ /* 0x000fc800078f30ff */
[----:B------:R-:W-:-:S04]  /*0110*/  SHF.R.S32.HI R3, RZ, 0x6, R3 ;  /* 0x00000006ff037819 */ /* 0x000fc80000011403 */
[----:B------:R-:W-:-:S04]  /*0120*/  LEA.HI R2, R3, R3, RZ, 0x2 ;  /* 0x0000000303027211 */ /* 0x000fc800078f10ff */
[----:B------:R-:W-:-:S04]  /*0130*/  LOP3.LUT R2, R2, 0xfffffffc, RZ, 0xc0, !PT ;  /* 0xfffffffc02027812 */ /* 0x000fc800078ec0ff */
[----:B------:R-:W-:Y:S02]  /*0140*/  IADD3 R13, R3, -R2, RZ ;  /* 0x80000002030d7210 */ /* 0x000fe40007ffe0ff */
[----:B------:R-:W1:Y:S03]  /*0150*/  LDC.64 R2, c[0x0][0x210] ;  /* 0x00008400ff027b82 */ /* 0x000e660000000a00 */
[----:B--2---:R-:W-:-:S05]  /*0160*/  IMAD.WIDE R14, R13, 0x4, R14 ;  /* 0x000000040d0e7825 */ /* 0x004fca00078e020e */
[----:B------:R2:W3:Y:S01]  /*0170*/  @!P0 LDG.E.EL R8, desc[UR4][R14.64] ;  /* 0x000000040e088981 */ /* 0x0004e2000c2e1900 */
[----:B------:R-:W-:Y:S01]  /*0180*/  HFMA2.MMA R12, -RZ, RZ, 0, 0 ;  /* 0x00000000ff0c7435 */ /* 0x000fe200000001ff */
[----:B----4-:R-:W-:-:S04]  /*0190*/  IMAD.WIDE R16, R13, 0x4, R16 ;  /* 0x000000040d107825 */ /* 0x010fc800078e0210 */
[C---:B-----5:R-:W-:Y:S01]  /*01a0*/  IMAD.WIDE R18, R0.reuse, 0x4, R18 ;  /* 0x0000000400127825 */ /* 0x060fe200078e0212 */
[----:B------:R4:W5:Y:S01]  /*01b0*/  @!P0 LDG.E.EL R9, desc[UR4][R16.64] ;  /* 0x0000000410098981 */ /* 0x000962000c2e1900 */
[----:B--2---:R-:W-:Y:S02]  /*01c0*/  CS2R R14, SRZ ;  /* 0x00000000000e7805 */ /* 0x004fe4000001ff00 */
[----:B01----:R-:W-:-:S04]  /*01d0*/  IMAD.WIDE R2, R0, 0x4, R2 ;  /* 0x0000000400027825 */ /* 0x003fc800078e0202 */
[----:B------:R-:W2:Y:S04]  /*01e0*/  @!P0 LDG.E R14, desc[UR4][R18.64] ;  /* 0x00000004120e8981 */ /* 0x000ea8000c1e1900 */
[----:B------:R-:W5:Y:S01]  /*01f0*/  @!P0 LDG.E R12, desc[UR4][R2.64] ;  /* 0x00000004020c8981 */ /* 0x000f62000c1e1900 */
[----:B------:R-:W-:Y:S01]  /*0200*/  IMAD.WIDE R10, R13, 0x4, R10 ;  /* 0x000000040d0a7825 */ /* 0x000fe200078e020a */
[----:B----4-:R-:W-:-:S03]  /*0210*/  HFMA2.MMA R16, -RZ, RZ, 0, 0 ;  /* 0x00000000ff107435 */ /* 0x010fc600000001ff */
[C---:B------:R-:W-:Y:S01]  /*0220*/  IMAD.WIDE R6, R13.reuse, 0x4, R6 ;  /* 0x000000040d067825 */ /* 0x040fe200078e0206 */
[----:B------:R0:W4:Y:S03]  /*0230*/  @!P0 LDG.E.EL R15, desc[UR4][R10.64] ;  /* 0x000000040a0f8981 */ /* 0x000126000c2e1900 */
[----:B---3--:R-:W-:Y:S01]  /*0240*/  IMAD.WIDE R20, R13, 0x4, R4 ;  /* 0x000000040d147825 */ /* 0x008fe200078e0204 */
[----:B------:R-:W-:Y:S01]  /*0250*/  MOV R13, RZ ;  /* 0x000000ff000d7202 */ /* 0x000fe20000000f00 */
[----:B------:R-:W1:Y:S03]  /*0260*/  LDC.64 R4, c[0x0][0x248] ;  /* 0x00009200ff047b82 */ /* 0x000e660000000a00 */
[----:B------:R-:W3:Y:S04]  /*0270*/  @!P0 LDG.E.EL R16, desc[UR4][R20.64] ;  /* 0x0000000414108981 */ /* 0x000ee8000c2e1900 */
[----:B------:R-:W3:Y:S01]  /*0280*/  @!P0 LDG.E.EL R13, desc[UR4][R6.64] ;  /* 0x00000004060d8981 */ /* 0x000ee2000c2e1900 */
[----:B0-----:R-:W-:Y:S01]  /*0290*/  MOV R10, 0x3e800000 ;  /* 0x3e800000000a7802 */ /* 0x001fe20000000f00 */
[----:B-1----:R-:W-:-:S04]  /*02a0*/  IMAD.WIDE R4, R0, 0x4, R4 ;  /* 0x0000000400047825 */ /* 0x002fc800078e0204 */
[----:B------:R-:W-:-:S04]  /*02b0*/  FADD R8, R8, 9.9999997473787516356e-06 ;  /* 0x3727c5ac08087421 */ /* 0x000fc80000000000 */
[----:B------:R-:W0:Y:S02]  /*02c0*/  MUFU.SQRT R17, R8 ;  /* 0x0000000800117308 */ /* 0x000e240000002000 */
[C---:B0-----:R-:W-:Y:S02]  /*02d0*/  FSETP.GT.AND P1, PT, R17.reuse, 8.50705917302346158658e+37, PT ;  /* 0x7e8000001100780b */ /* 0x041fe40003f24000 */
[----:B------:R-:W-:-:S11]  /*02e0*/  FSETP.GEU.AND P2, PT, R17, 1.175494350822287508e-38, PT ;  /* 0x008000001100780b */ /* 0x000fd60003f4e000 */
[----:B------:R-:W-:-:S04]  /*02f0*/  @P1 FMUL R17, R17, 0.25 ;  /* 0x3e80000011111820 */ /* 0x000fc80000400000 */
[----:B------:R-:W-:-:S06]  /*0300*/  @!P2 FMUL R17, R17, 16777216 ;  /* 0x4b8000001111a820 */ /* 0x000fcc0000400000 */
[----:B------:R-:W0:Y:S01]  /*0310*/  MUFU.RCP R17, R17 ;  /* 0x0000001100117308 */ /* 0x000e220000001000 */
[----:B------:R-:W-:Y:S01]  /*0320*/  FSEL R10, R10, 1, P1 ;  /* 0x3f8000000a0a7808 */ /* 0x000fe20000800000 */
[----:B-----5:R-:W-:-:S04]  /*0330*/  FADD R9, R9, R12 ;  /* 0x0000000c09097221 */ /* 0x020fc80000000000 */
[----:B------:R-:W-:Y:S01]  /*0340*/  @!P2 FMUL R10, R10, 16777216 ;  /* 0x4b8000000a0aa820 */ /* 0x000fe20000400000 */
[----:B--2---:R-:W-:-:S04]  /*0350*/  FADD R9, R9, R14 ;  /* 0x0000000e09097221 */ /* 0x004fc80000000000 */
[----:B----4-:R-:W-:Y:S01]  /*0360*/  FADD R15, R9, -R15 ;  /* 0x8000000f090f7221 */ /* 0x010fe20000000000 */
[----:B0-----:R-:W-:-:S04]  /*0370*/  FMUL R10, R17, R10 ;  /* 0x0000000a110a7220 */ /* 0x001fc80000400000 */
[----:B------:R-:W-:-:S04]  /*0380*/  FMUL R15, R15, R10 ;  /* 0x0000000a0f0f7220 */ /* 0x000fc80000400000 */
[----:B---3--:R-:W-:Y:S01]  /*0390*/  FFMA R13, R15, R13, R16 ;  /* 0x0000000d0f0d7223 */ /* 0x008fe20000000010 */
[----:B------:R0:W-:Y:S04]  /*03a0*/  @!P0 STG.E desc[UR4][R2.64], R9 ;  /* 0x0000000902008986 */ /* 0x0001e8000c101904 */
[----:B------:R-:W-:-:S04]  /*03b0*/  FSETP.GEU.AND P1, PT, R13, RZ, PT ;  /* 0x000000ff0d00720b */ /* 0x000fc80003f2e000 */
[----:B------:R-:W-:Y:S01]  /*03c0*/  FSEL R13, R13, RZ, P1 ;  /* 0x000000ff0d0d7208 */ /* 0x000fe20000800000 */
[----:B0-----:R-:W-:Y:S08]  /*03d0*/  @P0 EXIT ;  /* 0x000000000000094d */ /* 0x001ff00003800000 */
[----:B------:R-:W-:Y:S01]  /*03e0*/  STG.E desc[UR4][R4.64], R13 ;  /* 0x0000000d04007986 */ /* 0x000fe2000c101904 */
[----:B------:R-:W-:Y:S05]  /*03f0*/  EXIT ;  /* 0x000000000000794d */ /* 0x000fea0003800000 */
.L_x_0:
[----:B------:R-:W-:-:S00]  /*0400*/  BRA `(.L_x_0) ;  /* 0xfffffffc00fc7947 */ /* 0x000fc0000383ffff */
[----:B------:R-:W-:-:S00]  /*0410*/  NOP ;  /* 0x0000000000007918 */ /* 0x000fc00000000000 */
        /* <DEDUP_REMOVED lines=14> */
.L_x_1:


//--------------------- .nv.global.init           --------------------------
	.section	.nv.global.init,"aw",@progbits
.nv.global.init:
	.type		_$_str,@object
	.size		_$_str,(_$_str_$_2 - _$_str)
_$_str:
        /*0000*/ 	.byte	0x5f, 0x5f, 0x43, 0x55, 0x44, 0x41, 0x5f, 0x46, 0x54, 0x5a, 0x00
	.type		_$_str_$_2,@object
	.size		_$_str_$_2,(.L_1 - _$_str_$_2)
_$_str_$_2:
        /*000b*/ 	.byte	0x5f, 0x5f, 0x43, 0x55, 0x44, 0x41, 0x5f, 0x50, 0x52, 0x45, 0x43, 0x5f, 0x53, 0x51, 0x52, 0x54
        /*001b*/ 	.byte	0x00
.L_1:


//--------------------- .nv.constant0.triton_poi_fused__native_batch_norm_legit_no_training_add_convolution_relu_24 --------------------------
	.section	.nv.constant0.triton_poi_fused__native_batch_norm_legit_no_training_add_convolution_relu_24,"a",@progbits
	.sectionflags	@""
	.align	4
.nv.constant0.triton_poi_fused__native_batch_norm_legit_no_training_add_convolution_relu_24:
	.zero		596
